//
// Generated by NVIDIA NVVM Compiler
//
// Compiler Build ID: CL-36424714
// Cuda compilation tools, release 13.0, V13.0.88
// Based on NVVM 20.0.0
//

.version 9.0
.target sm_100
.address_size 64

	// .globl	_Z10RKPlusNBy2Pj
.extern .func  (.param .b32 func_retval0) vprintf
(
	.param .b64 vprintf_param_0,
	.param .b64 vprintf_param_1
)
;
.global .align 1 .b8 $str[14] = {71, 80, 85, 32, 115, 117, 109, 32, 61, 32, 37, 100, 10};

.visible .entry _Z10RKPlusNBy2Pj(
	.param .u64 .ptr .align 1 _Z10RKPlusNBy2Pj_param_0
)
{
	.local .align 8 .b8 	__local_depot0[8];
	.reg .b64 	%SP;
	.reg .b64 	%SPL;
	.reg .pred 	%p<12>;
	.reg .b32 	%r<38>;
	.reg .b64 	%rd<9>;

	mov.u64 	%SPL, __local_depot0;
	cvta.local.u64 	%SP, %SPL;
	ld.param.u64 	%rd3, [_Z10RKPlusNBy2Pj_param_0];
	cvta.to.global.u64 	%rd1, %rd3;
	mov.u32 	%r2, %ctaid.x;
	mov.u32 	%r3, %ntid.x;
	mov.u32 	%r4, %tid.x;
	mad.lo.s32 	%r1, %r2, %r3, %r4;
	mul.wide.u32 	%rd4, %r1, 4;
	add.s64 	%rd2, %rd1, %rd4;
	setp.gt.u32 	%p1, %r1, 511;
	@%p1 bra 	$L__BB0_2;
	ld.global.u32 	%r5, [%rd2+2048];
	ld.global.u32 	%r6, [%rd2];
	add.s32 	%r7, %r6, %r5;
	st.global.u32 	[%rd2], %r7;
$L__BB0_2:
	bar.sync 	0;
	setp.gt.u32 	%p2, %r1, 255;
	@%p2 bra 	$L__BB0_4;
	ld.global.u32 	%r8, [%rd2+1024];
	ld.global.u32 	%r9, [%rd2];
	add.s32 	%r10, %r9, %r8;
	st.global.u32 	[%rd2], %r10;
$L__BB0_4:
	bar.sync 	0;
	setp.gt.u32 	%p3, %r1, 127;
	@%p3 bra 	$L__BB0_6;
	ld.global.u32 	%r11, [%rd2+512];
	ld.global.u32 	%r12, [%rd2];
	add.s32 	%r13, %r12, %r11;
	st.global.u32 	[%rd2], %r13;
$L__BB0_6:
	bar.sync 	0;
	setp.gt.u32 	%p4, %r1, 63;
	@%p4 bra 	$L__BB0_8;
	ld.global.u32 	%r14, [%rd2+256];
	ld.global.u32 	%r15, [%rd2];
	add.s32 	%r16, %r15, %r14;
	st.global.u32 	[%rd2], %r16;
$L__BB0_8:
	bar.sync 	0;
	setp.gt.u32 	%p5, %r1, 31;
	@%p5 bra 	$L__BB0_10;
	ld.global.u32 	%r17, [%rd2+128];
	ld.global.u32 	%r18, [%rd2];
	add.s32 	%r19, %r18, %r17;
	st.global.u32 	[%rd2], %r19;
$L__BB0_10:
	bar.sync 	0;
	setp.gt.u32 	%p6, %r1, 15;
	@%p6 bra 	$L__BB0_12;
	ld.global.u32 	%r20, [%rd2+64];
	ld.global.u32 	%r21, [%rd2];
	add.s32 	%r22, %r21, %r20;
	st.global.u32 	[%rd2], %r22;
$L__BB0_12:
	bar.sync 	0;
	setp.gt.u32 	%p7, %r1, 7;
	@%p7 bra 	$L__BB0_14;
	ld.global.u32 	%r23, [%rd2+32];
	ld.global.u32 	%r24, [%rd2];
	add.s32 	%r25, %r24, %r23;
	st.global.u32 	[%rd2], %r25;
$L__BB0_14:
	bar.sync 	0;
	setp.gt.u32 	%p8, %r1, 3;
	@%p8 bra 	$L__BB0_16;
	ld.global.u32 	%r26, [%rd2+16];
	ld.global.u32 	%r27, [%rd2];
	add.s32 	%r28, %r27, %r26;
	st.global.u32 	[%rd2], %r28;
$L__BB0_16:
	bar.sync 	0;
	setp.gt.u32 	%p9, %r1, 1;
	@%p9 bra 	$L__BB0_18;
	ld.global.u32 	%r29, [%rd2+8];
	ld.global.u32 	%r30, [%rd2];
	add.s32 	%r31, %r30, %r29;
	st.global.u32 	[%rd2], %r31;
$L__BB0_18:
	bar.sync 	0;
	setp.ne.s32 	%p10, %r1, 0;
	@%p10 bra 	$L__BB0_20;
	ld.global.u32 	%r32, [%rd1+4];
	ld.global.u32 	%r33, [%rd2];
	add.s32 	%r34, %r33, %r32;
	st.global.u32 	[%rd2], %r34;
$L__BB0_20:
	setp.ne.s32 	%p11, %r1, 0;
	bar.sync 	0;
	@%p11 bra 	$L__BB0_22;
	ld.global.u32 	%r35, [%rd1];
	add.u64 	%rd5, %SP, 0;
	add.u64 	%rd6, %SPL, 0;
	st.local.u32 	[%rd6], %r35;
	mov.u64 	%rd7, $str;
	cvta.global.u64 	%rd8, %rd7;
	{ // callseq 0, 0
	.param .b64 param0;
	st.param.b64 	[param0], %rd8;
	.param .b64 param1;
	st.param.b64 	[param1], %rd5;
	.param .b32 retval0;
	call.uni (retval0), 
	vprintf, 
	(
	param0, 
	param1
	);
	ld.param.b32 	%r36, [retval0];
	} // callseq 0
$L__BB0_22:
	ret;

}
	// .globl	_Z9RKNminusIPj
.visible .entry _Z9RKNminusIPj(
	.param .u64 .ptr .align 1 _Z9RKNminusIPj_param_0
)
{
	.local .align 8 .b8 	__local_depot1[8];
	.reg .b64 	%SP;
	.reg .b64 	%SPL;
	.reg .pred 	%p<12>;
	.reg .b32 	%r<47>;
	.reg .b64 	%rd<27>;

	mov.u64 	%SPL, __local_depot1;
	cvta.local.u64 	%SP, %SPL;
	ld.param.u64 	%rd3, [_Z9RKNminusIPj_param_0];
	cvta.to.global.u64 	%rd1, %rd3;
	mov.u32 	%r2, %ctaid.x;
	mov.u32 	%r3, %ntid.x;
	mov.u32 	%r4, %tid.x;
	mad.lo.s32 	%r1, %r2, %r3, %r4;
	mul.wide.u32 	%rd4, %r1, 4;
	add.s64 	%rd2, %rd1, %rd4;
	setp.gt.u32 	%p1, %r1, 511;
	@%p1 bra 	$L__BB1_2;
	sub.s32 	%r5, 1023, %r1;
	mul.wide.u32 	%rd5, %r5, 4;
	add.s64 	%rd6, %rd1, %rd5;
	ld.global.u32 	%r6, [%rd6];
	ld.global.u32 	%r7, [%rd2];
	add.s32 	%r8, %r7, %r6;
	st.global.u32 	[%rd2], %r8;
$L__BB1_2:
	bar.sync 	0;
	setp.gt.u32 	%p2, %r1, 255;
	@%p2 bra 	$L__BB1_4;
	sub.s32 	%r9, 511, %r1;
	mul.wide.u32 	%rd7, %r9, 4;
	add.s64 	%rd8, %rd1, %rd7;
	ld.global.u32 	%r10, [%rd8];
	ld.global.u32 	%r11, [%rd2];
	add.s32 	%r12, %r11, %r10;
	st.global.u32 	[%rd2], %r12;
$L__BB1_4:
	bar.sync 	0;
	setp.gt.u32 	%p3, %r1, 127;
	@%p3 bra 	$L__BB1_6;
	sub.s32 	%r13, 255, %r1;
	mul.wide.u32 	%rd9, %r13, 4;
	add.s64 	%rd10, %rd1, %rd9;
	ld.global.u32 	%r14, [%rd10];
	ld.global.u32 	%r15, [%rd2];
	add.s32 	%r16, %r15, %r14;
	st.global.u32 	[%rd2], %r16;
$L__BB1_6:
	bar.sync 	0;
	setp.gt.u32 	%p4, %r1, 63;
	@%p4 bra 	$L__BB1_8;
	sub.s32 	%r17, 127, %r1;
	mul.wide.u32 	%rd11, %r17, 4;
	add.s64 	%rd12, %rd1, %rd11;
	ld.global.u32 	%r18, [%rd12];
	ld.global.u32 	%r19, [%rd2];
	add.s32 	%r20, %r19, %r18;
	st.global.u32 	[%rd2], %r20;
$L__BB1_8:
	bar.sync 	0;
	setp.gt.u32 	%p5, %r1, 31;
	@%p5 bra 	$L__BB1_10;
	sub.s32 	%r21, 63, %r1;
	mul.wide.u32 	%rd13, %r21, 4;
	add.s64 	%rd14, %rd1, %rd13;
	ld.global.u32 	%r22, [%rd14];
	ld.global.u32 	%r23, [%rd2];
	add.s32 	%r24, %r23, %r22;
	st.global.u32 	[%rd2], %r24;
$L__BB1_10:
	bar.sync 	0;
	setp.gt.u32 	%p6, %r1, 15;
	@%p6 bra 	$L__BB1_12;
	sub.s32 	%r25, 31, %r1;
	mul.wide.u32 	%rd15, %r25, 4;
	add.s64 	%rd16, %rd1, %rd15;
	ld.global.u32 	%r26, [%rd16];
	ld.global.u32 	%r27, [%rd2];
	add.s32 	%r28, %r27, %r26;
	st.global.u32 	[%rd2], %r28;
$L__BB1_12:
	bar.sync 	0;
	setp.gt.u32 	%p7, %r1, 7;
	@%p7 bra 	$L__BB1_14;
	sub.s32 	%r29, 15, %r1;
	mul.wide.u32 	%rd17, %r29, 4;
	add.s64 	%rd18, %rd1, %rd17;
	ld.global.u32 	%r30, [%rd18];
	ld.global.u32 	%r31, [%rd2];
	add.s32 	%r32, %r31, %r30;
	st.global.u32 	[%rd2], %r32;
$L__BB1_14:
	bar.sync 	0;
	setp.gt.u32 	%p8, %r1, 3;
	@%p8 bra 	$L__BB1_16;
	sub.s32 	%r33, 7, %r1;
	mul.wide.u32 	%rd19, %r33, 4;
	add.s64 	%rd20, %rd1, %rd19;
	ld.global.u32 	%r34, [%rd20];
	ld.global.u32 	%r35, [%rd2];
	add.s32 	%r36, %r35, %r34;
	st.global.u32 	[%rd2], %r36;
$L__BB1_16:
	bar.sync 	0;
	setp.gt.u32 	%p9, %r1, 1;
	@%p9 bra 	$L__BB1_18;
	sub.s32 	%r37, 3, %r1;
	mul.wide.u32 	%rd21, %r37, 4;
	add.s64 	%rd22, %rd1, %rd21;
	ld.global.u32 	%r38, [%rd22];
	ld.global.u32 	%r39, [%rd2];
	add.s32 	%r40, %r39, %r38;
	st.global.u32 	[%rd2], %r40;
$L__BB1_18:
	bar.sync 	0;
	setp.ne.s32 	%p10, %r1, 0;
	@%p10 bra 	$L__BB1_20;
	ld.global.u32 	%r41, [%rd1+4];
	ld.global.u32 	%r42, [%rd2];
	add.s32 	%r43, %r42, %r41;
	st.global.u32 	[%rd2], %r43;
$L__BB1_20:
	setp.ne.s32 	%p11, %r1, 0;
	bar.sync 	0;
	@%p11 bra 	$L__BB1_22;
	ld.global.u32 	%r44, [%rd1];
	add.u64 	%rd23, %SP, 0;
	add.u64 	%rd24, %SPL, 0;
	st.local.u32 	[%rd24], %r44;
	mov.u64 	%rd25, $str;
	cvta.global.u64 	%rd26, %rd25;
	{ // callseq 1, 0
	.param .b64 param0;
	st.param.b64 	[param0], %rd26;
	.param .b64 param1;
	st.param.b64 	[param1], %rd23;
	.param .b32 retval0;
	call.uni (retval0), 
	vprintf, 
	(
	param0, 
	param1
	);
	ld.param.b32 	%r45, [retval0];
	} // callseq 1
$L__BB1_22:
	ret;

}
	// .globl	_Z13RKConsecutivePj
.visible .entry _Z13RKConsecutivePj(
	.param .u64 .ptr .align 1 _Z13RKConsecutivePj_param_0
)
{
	.local .align 8 .b8 	__local_depot2[8];
	.reg .b64 	%SP;
	.reg .b64 	%SPL;
	.reg .pred 	%p<12>;
	.reg .b32 	%r<47>;
	.reg .b64 	%rd<25>;

	mov.u64 	%SPL, __local_depot2;
	cvta.local.u64 	%SP, %SPL;
	ld.param.u64 	%rd2, [_Z13RKConsecutivePj_param_0];
	cvta.to.global.u64 	%rd1, %rd2;
	mov.u32 	%r2, %ctaid.x;
	mov.u32 	%r3, %ntid.x;
	mov.u32 	%r4, %tid.x;
	mad.lo.s32 	%r1, %r2, %r3, %r4;
	setp.gt.u32 	%p1, %r1, 511;
	@%p1 bra 	$L__BB2_2;
	shl.b32 	%r5, %r1, 1;
	mul.wide.u32 	%rd3, %r5, 4;
	add.s64 	%rd4, %rd1, %rd3;
	ld.global.u32 	%r6, [%rd4+4];
	ld.global.u32 	%r7, [%rd4];
	add.s32 	%r8, %r7, %r6;
	st.global.u32 	[%rd4], %r8;
$L__BB2_2:
	bar.sync 	0;
	setp.gt.u32 	%p2, %r1, 255;
	@%p2 bra 	$L__BB2_4;
	shl.b32 	%r9, %r1, 2;
	mul.wide.u32 	%rd5, %r9, 4;
	add.s64 	%rd6, %rd1, %rd5;
	ld.global.u32 	%r10, [%rd6+8];
	ld.global.u32 	%r11, [%rd6];
	add.s32 	%r12, %r11, %r10;
	st.global.u32 	[%rd6], %r12;
$L__BB2_4:
	bar.sync 	0;
	setp.gt.u32 	%p3, %r1, 127;
	@%p3 bra 	$L__BB2_6;
	shl.b32 	%r13, %r1, 3;
	mul.wide.u32 	%rd7, %r13, 4;
	add.s64 	%rd8, %rd1, %rd7;
	ld.global.u32 	%r14, [%rd8+16];
	ld.global.u32 	%r15, [%rd8];
	add.s32 	%r16, %r15, %r14;
	st.global.u32 	[%rd8], %r16;
$L__BB2_6:
	bar.sync 	0;
	setp.gt.u32 	%p4, %r1, 63;
	@%p4 bra 	$L__BB2_8;
	shl.b32 	%r17, %r1, 4;
	mul.wide.u32 	%rd9, %r17, 4;
	add.s64 	%rd10, %rd1, %rd9;
	ld.global.u32 	%r18, [%rd10+32];
	ld.global.u32 	%r19, [%rd10];
	add.s32 	%r20, %r19, %r18;
	st.global.u32 	[%rd10], %r20;
$L__BB2_8:
	bar.sync 	0;
	setp.gt.u32 	%p5, %r1, 31;
	@%p5 bra 	$L__BB2_10;
	shl.b32 	%r21, %r1, 5;
	mul.wide.u32 	%rd11, %r21, 4;
	add.s64 	%rd12, %rd1, %rd11;
	ld.global.u32 	%r22, [%rd12+64];
	ld.global.u32 	%r23, [%rd12];
	add.s32 	%r24, %r23, %r22;
	st.global.u32 	[%rd12], %r24;
$L__BB2_10:
	bar.sync 	0;
	setp.gt.u32 	%p6, %r1, 15;
	@%p6 bra 	$L__BB2_12;
	shl.b32 	%r25, %r1, 6;
	mul.wide.u32 	%rd13, %r25, 4;
	add.s64 	%rd14, %rd1, %rd13;
	ld.global.u32 	%r26, [%rd14+128];
	ld.global.u32 	%r27, [%rd14];
	add.s32 	%r28, %r27, %r26;
	st.global.u32 	[%rd14], %r28;
$L__BB2_12:
	bar.sync 	0;
	setp.gt.u32 	%p7, %r1, 7;
	@%p7 bra 	$L__BB2_14;
	shl.b32 	%r29, %r1, 7;
	mul.wide.u32 	%rd15, %r29, 4;
	add.s64 	%rd16, %rd1, %rd15;
	ld.global.u32 	%r30, [%rd16+256];
	ld.global.u32 	%r31, [%rd16];
	add.s32 	%r32, %r31, %r30;
	st.global.u32 	[%rd16], %r32;
$L__BB2_14:
	bar.sync 	0;
	setp.gt.u32 	%p8, %r1, 3;
	@%p8 bra 	$L__BB2_16;
	shl.b32 	%r33, %r1, 8;
	mul.wide.u32 	%rd17, %r33, 4;
	add.s64 	%rd18, %rd1, %rd17;
	ld.global.u32 	%r34, [%rd18+512];
	ld.global.u32 	%r35, [%rd18];
	add.s32 	%r36, %r35, %r34;
	st.global.u32 	[%rd18], %r36;
$L__BB2_16:
	bar.sync 	0;
	setp.gt.u32 	%p9, %r1, 1;
	@%p9 bra 	$L__BB2_18;
	shl.b32 	%r37, %r1, 9;
	mul.wide.u32 	%rd19, %r37, 4;
	add.s64 	%rd20, %rd1, %rd19;
	ld.global.u32 	%r38, [%rd20+1024];
	ld.global.u32 	%r39, [%rd20];
	add.s32 	%r40, %r39, %r38;
	st.global.u32 	[%rd20], %r40;
$L__BB2_18:
	bar.sync 	0;
	setp.ne.s32 	%p10, %r1, 0;
	@%p10 bra 	$L__BB2_20;
	ld.global.u32 	%r41, [%rd1+2048];
	ld.global.u32 	%r42, [%rd1];
	add.s32 	%r43, %r42, %r41;
	st.global.u32 	[%rd1], %r43;
$L__BB2_20:
	setp.ne.s32 	%p11, %r1, 0;
	bar.sync 	0;
	@%p11 bra 	$L__BB2_22;
	ld.global.u32 	%r44, [%rd1];
	add.u64 	%rd21, %SP, 0;
	add.u64 	%rd22, %SPL, 0;
	st.local.u32 	[%rd22], %r44;
	mov.u64 	%rd23, $str;
	cvta.global.u64 	%rd24, %rd23;
	{ // callseq 2, 0
	.param .b64 param0;
	st.param.b64 	[param0], %rd24;
	.param .b64 param1;
	st.param.b64 	[param1], %rd21;
	.param .b32 retval0;
	call.uni (retval0), 
	vprintf, 
	(
	param0, 
	param1
	);
	ld.param.b32 	%r45, [retval0];
	} // callseq 2
$L__BB2_22:
	ret;

}


// ===== COMPILED SASS (sm_100) =====

	.target	sm_100

	.elftype	@"ET_EXEC"


//--------------------- .note.nv.tkinfo           --------------------------
	.section	.note.nv.tkinfo,"",@"SHT_NOTE"
	.sectionflags	@"SHF_NOTE_NV_TKINFO"
	.tkinfo
        /*0018*/ 	.word	0x00000002
        /*0030*/ 	.string	""
        /*0030*/ 	.string	"ptxas"
        /*0030*/ 	.string	"Cuda compilation tools, release 13.0, V13.0.88"
        /*0030*/ 	.string	"Build cuda_13.0.r13.0/compiler.36424714_0"
        /*0030*/ 	.string	"-arch sm_100 -m 64 "



//--------------------- .note.nv.cuinfo           --------------------------
	.section	.note.nv.cuinfo,"",@"SHT_NOTE"
	.sectionflags	@"SHF_NOTE_NV_CUINFO"
        /*0018*/ 	.short	0x0002
        /*001a*/ 	.short	0x0064
        /*001c*/ 	.short	0x0082
	.zero		2


//--------------------- .nv.info                  --------------------------
	.section	.nv.info,"",@"SHT_CUDA_INFO"
	.align	4


	//----- nvinfo : EIATTR_REGCOUNT
	.align		4
        /*0000*/ 	.byte	0x04, 0x2f
        /*0002*/ 	.short	(.L_2 - .L_1)
	.align		4
.L_1:
        /*0004*/ 	.word	index@(_Z10RKPlusNBy2Pj)
        /*0008*/ 	.word	0x00000018


	//----- nvinfo : EIATTR_FRAME_SIZE
	.align		4
.L_2:
        /*000c*/ 	.byte	0x04, 0x11
        /*000e*/ 	.short	(.L_4 - .L_3)
	.align		4
.L_3:
        /*0010*/ 	.word	index@(_Z10RKPlusNBy2Pj)
        /*0014*/ 	.word	0x00000008


	//----- nvinfo : EIATTR_REGCOUNT
	.align		4
.L_4:
        /*0018*/ 	.byte	0x04, 0x2f
        /*001a*/ 	.short	(.L_6 - .L_5)
	.align		4
.L_5:
        /*001c*/ 	.word	index@(_Z9RKNminusIPj)
        /*0020*/ 	.word	0x00000018


	//----- nvinfo : EIATTR_FRAME_SIZE
	.align		4
.L_6:
        /*0024*/ 	.byte	0x04, 0x11
        /*0026*/ 	.short	(.L_8 - .L_7)
	.align		4
.L_7:
        /*0028*/ 	.word	index@(_Z9RKNminusIPj)
        /*002c*/ 	.word	0x00000008


	//----- nvinfo : EIATTR_REGCOUNT
	.align		4
.L_8:
        /*0030*/ 	.byte	0x04, 0x2f
        /*0032*/ 	.short	(.L_10 - .L_9)
	.align		4
.L_9:
        /*0034*/ 	.word	index@(_Z13RKConsecutivePj)
        /*0038*/ 	.word	0x00000018


	//----- nvinfo : EIATTR_FRAME_SIZE
	.align		4
.L_10:
        /*003c*/ 	.byte	0x04, 0x11
        /*003e*/ 	.short	(.L_12 - .L_11)
	.align		4
.L_11:
        /*0040*/ 	.word	index@(_Z13RKConsecutivePj)
        /*0044*/ 	.word	0x00000008


	//----- nvinfo : EIATTR_MIN_STACK_SIZE
	.align		4
.L_12:
        /*0048*/ 	.byte	0x04, 0x12
        /*004a*/ 	.short	(.L_14 - .L_13)
	.align		4
.L_13:
        /*004c*/ 	.word	index@(_Z13RKConsecutivePj)
        /*0050*/ 	.word	0x00000008


	//----- nvinfo : EIATTR_MIN_STACK_SIZE
	.align		4
.L_14:
        /*0054*/ 	.byte	0x04, 0x12
        /*0056*/ 	.short	(.L_16 - .L_15)
	.align		4
.L_15:
        /*0058*/ 	.word	index@(_Z9RKNminusIPj)
        /*005c*/ 	.word	0x00000008


	//----- nvinfo : EIATTR_MIN_STACK_SIZE
	.align		4
.L_16:
        /*0060*/ 	.byte	0x04, 0x12
        /*0062*/ 	.short	(.L_18 - .L_17)
	.align		4
.L_17:
        /*0064*/ 	.word	index@(_Z10RKPlusNBy2Pj)
        /*0068*/ 	.word	0x00000008
.L_18:


//--------------------- .nv.compat                --------------------------
	.section	.nv.compat,"",@"SHT_CUDA_COMPAT_INFO"
	.align	4
        /*0000*/ 	.byte	0x02, 0x09, 0x00, 0x00, 0x02, 0x02, 0x01, 0x00, 0x02, 0x05, 0x05, 0x00, 0x03, 0x07, 0x01, 0x01
        /*0010*/ 	.byte	0x02, 0x03, 0x00, 0x00, 0x02, 0x06, 0x01, 0x00, 0x04, 0x0b, 0x08, 0x00, 0x09, 0x00, 0x00, 0x00
        /*0020*/ 	.byte	0x00, 0x00, 0x00, 0x00


//--------------------- .nv.info._Z13RKConsecutivePj --------------------------
	.section	.nv.info._Z13RKConsecutivePj,"",@"SHT_CUDA_INFO"
	.sectionflags	@""
	.align	4


	//----- nvinfo : EIATTR_CUDA_API_VERSION
	.align		4
        /*0000*/ 	.byte	0x04, 0x37
        /*0002*/ 	.short	(.L_20 - .L_19)
.L_19:
        /*0004*/ 	.word	0x00000082


	//----- nvinfo : EIATTR_KPARAM_INFO
	.align		4
.L_20:
        /*0008*/ 	.byte	0x04, 0x17
        /*000a*/ 	.short	(.L_22 - .L_21)
.L_21:
        /*000c*/ 	.word	0x00000000
        /*0010*/ 	.short	0x0000
        /*0012*/ 	.short	0x0000
        /*0014*/ 	.byte	0x00, 0xf5, 0x21, 0x00


	//----- nvinfo : EIATTR_SPARSE_MMA_MASK
	.align		4
.L_22:
        /*0018*/ 	.byte	0x03, 0x50
        /*001a*/ 	.short	0x0000


	//----- nvinfo : EIATTR_MAXREG_COUNT
	.align		4
        /*001c*/ 	.byte	0x03, 0x1b
        /*001e*/ 	.short	0x00ff


	//----- nvinfo : EIATTR_NUM_BARRIERS
	.align		4
        /*0020*/ 	.byte	0x02, 0x4c
        /*0022*/ 	.byte	0x01
	.zero		1


	//----- nvinfo : EIATTR_EXTERNS
	.align		4
        /*0024*/ 	.byte	0x04, 0x0f
        /*0026*/ 	.short	(.L_24 - .L_23)


	//   ....[0]....
	.align		4
.L_23:
        /*0028*/ 	.word	index@(vprintf)


	//----- nvinfo : EIATTR_MERCURY_ISA_VERSION
	.align		4
.L_24:
        /*002c*/ 	.byte	0x03, 0x5f
        /*002e*/ 	.short	0x0101


	//----- nvinfo : EIATTR_VRC_CTA_INIT_COUNT
	.align		4
        /*0030*/ 	.byte	0x02, 0x4a
	.zero		1
	.zero		1


	//----- nvinfo : EIATTR_SYSCALL_OFFSETS
	.align		4
        /*0034*/ 	.byte	0x04, 0x46
        /*0036*/ 	.short	(.L_26 - .L_25)


	//   ....[0]....
.L_25:
        /*0038*/ 	.word	0x00000700


	//----- nvinfo : EIATTR_EXIT_INSTR_OFFSETS
	.align		4
.L_26:
        /*003c*/ 	.byte	0x04, 0x1c
        /*003e*/ 	.short	(.L_28 - .L_27)


	//   ....[0]....
.L_27:
        /*0040*/ 	.word	0x00000660


	//   ....[1]....
        /*0044*/ 	.word	0x00000710


	//----- nvinfo : EIATTR_CRS_STACK_SIZE
	.align		4
.L_28:
        /*0048*/ 	.byte	0x04, 0x1e
        /*004a*/ 	.short	(.L_30 - .L_29)
.L_29:
        /*004c*/ 	.word	0x00000000


	//----- nvinfo : EIATTR_CBANK_PARAM_SIZE
	.align		4
.L_30:
        /*0050*/ 	.byte	0x03, 0x19
        /*0052*/ 	.short	0x0008


	//----- nvinfo : EIATTR_PARAM_CBANK
	.align		4
        /*0054*/ 	.byte	0x04, 0x0a
        /*0056*/ 	.short	(.L_32 - .L_31)
	.align		4
.L_31:
        /*0058*/ 	.word	index@(.nv.constant0._Z13RKConsecutivePj)
        /*005c*/ 	.short	0x0380
        /*005e*/ 	.short	0x0008


	//----- nvinfo : EIATTR_SW_WAR
	.align		4
.L_32:
        /*0060*/ 	.byte	0x04, 0x36
        /*0062*/ 	.short	(.L_34 - .L_33)
.L_33:
        /*0064*/ 	.word	0x00000008
.L_34:


//--------------------- .nv.info._Z9RKNminusIPj   --------------------------
	.section	.nv.info._Z9RKNminusIPj,"",@"SHT_CUDA_INFO"
	.sectionflags	@""
	.align	4


	//----- nvinfo : EIATTR_CUDA_API_VERSION
	.align		4
        /*0000*/ 	.byte	0x04, 0x37
        /*0002*/ 	.short	(.L_36 - .L_35)
.L_35:
        /*0004*/ 	.word	0x00000082


	//----- nvinfo : EIATTR_KPARAM_INFO
	.align		4
.L_36:
        /*0008*/ 	.byte	0x04, 0x17
        /*000a*/ 	.short	(.L_38 - .L_37)
.L_37:
        /*000c*/ 	.word	0x00000000
        /*0010*/ 	.short	0x0000
        /*0012*/ 	.short	0x0000
        /*0014*/ 	.byte	0x00, 0xf5, 0x21, 0x00


	//----- nvinfo : EIATTR_SPARSE_MMA_MASK
	.align		4
.L_38:
        /*0018*/ 	.byte	0x03, 0x50
        /*001a*/ 	.short	0x0000


	//----- nvinfo : EIATTR_MAXREG_COUNT
	.align		4
        /*001c*/ 	.byte	0x03, 0x1b
        /*001e*/ 	.short	0x00ff


	//----- nvinfo : EIATTR_NUM_BARRIERS
	.align		4
        /*0020*/ 	.byte	0x02, 0x4c
        /*0022*/ 	.byte	0x01
	.zero		1


	//----- nvinfo : EIATTR_EXTERNS
	.align		4
        /*0024*/ 	.byte	0x04, 0x0f
        /*0026*/ 	.short	(.L_40 - .L_39)


	//   ....[0]....
	.align		4
.L_39:
        /*0028*/ 	.word	index@(vprintf)


	//----- nvinfo : EIATTR_MERCURY_ISA_VERSION
	.align		4
.L_40:
        /*002c*/ 	.byte	0x03, 0x5f
        /*002e*/ 	.short	0x0101


	//----- nvinfo : EIATTR_VRC_CTA_INIT_COUNT
	.align		4
        /*0030*/ 	.byte	0x02, 0x4a
	.zero		1
	.zero		1


	//----- nvinfo : EIATTR_SYSCALL_OFFSETS
	.align		4
        /*0034*/ 	.byte	0x04, 0x46
        /*0036*/ 	.short	(.L_42 - .L_41)


	//   ....[0]....
.L_41:
        /*0038*/ 	.word	0x00000690


	//----- nvinfo : EIATTR_EXIT_INSTR_OFFSETS
	.align		4
.L_42:
        /*003c*/ 	.byte	0x04, 0x1c
        /*003e*/ 	.short	(.L_44 - .L_43)


	//   ....[0]....
.L_43:
        /*0040*/ 	.word	0x000005f0


	//   ....[1]....
        /*0044*/ 	.word	0x000006a0


	//----- nvinfo : EIATTR_CRS_STACK_SIZE
	.align		4
.L_44:
        /*0048*/ 	.byte	0x04, 0x1e
        /*004a*/ 	.short	(.L_46 - .L_45)
.L_45:
        /*004c*/ 	.word	0x00000000


	//----- nvinfo : EIATTR_CBANK_PARAM_SIZE
	.align		4
.L_46:
        /*0050*/ 	.byte	0x03, 0x19
        /*0052*/ 	.short	0x0008


	//----- nvinfo : EIATTR_PARAM_CBANK
	.align		4
        /*0054*/ 	.byte	0x04, 0x0a
        /*0056*/ 	.short	(.L_48 - .L_47)
	.align		4
.L_47:
        /*0058*/ 	.word	index@(.nv.constant0._Z9RKNminusIPj)
        /*005c*/ 	.short	0x0380
        /*005e*/ 	.short	0x0008


	//----- nvinfo : EIATTR_SW_WAR
	.align		4
.L_48:
        /*0060*/ 	.byte	0x04, 0x36
        /*0062*/ 	.short	(.L_50 - .L_49)
.L_49:
        /*0064*/ 	.word	0x00000008
.L_50:


//--------------------- .nv.info._Z10RKPlusNBy2Pj --------------------------
	.section	.nv.info._Z10RKPlusNBy2Pj,"",@"SHT_CUDA_INFO"
	.sectionflags	@""
	.align	4


	//----- nvinfo : EIATTR_CUDA_API_VERSION
	.align		4
        /*0000*/ 	.byte	0x04, 0x37
        /*0002*/ 	.short	(.L_52 - .L_51)
.L_51:
        /*0004*/ 	.word	0x00000082


	//----- nvinfo : EIATTR_KPARAM_INFO
	.align		4
.L_52:
        /*0008*/ 	.byte	0x04, 0x17
        /*000a*/ 	.short	(.L_54 - .L_53)
.L_53:
        /*000c*/ 	.word	0x00000000
        /*0010*/ 	.short	0x0000
        /*0012*/ 	.short	0x0000
        /*0014*/ 	.byte	0x00, 0xf5, 0x21, 0x00


	//----- nvinfo : EIATTR_SPARSE_MMA_MASK
	.align		4
.L_54:
        /*0018*/ 	.byte	0x03, 0x50
        /*001a*/ 	.short	0x0000


	//----- nvinfo : EIATTR_MAXREG_COUNT
	.align		4
        /*001c*/ 	.byte	0x03, 0x1b
        /*001e*/ 	.short	0x00ff


	//----- nvinfo : EIATTR_NUM_BARRIERS
	.align		4
        /*0020*/ 	.byte	0x02, 0x4c
        /*0022*/ 	.byte	0x01
	.zero		1


	//----- nvinfo : EIATTR_EXTERNS
	.align		4
        /*0024*/ 	.byte	0x04, 0x0f
        /*0026*/ 	.short	(.L_56 - .L_55)


	//   ....[0]....
	.align		4
.L_55:
        /*0028*/ 	.word	index@(vprintf)


	//----- nvinfo : EIATTR_MERCURY_ISA_VERSION
	.align		4
.L_56:
        /*002c*/ 	.byte	0x03, 0x5f
        /*002e*/ 	.short	0x0101


	//----- nvinfo : EIATTR_VRC_CTA_INIT_COUNT
	.align		4
        /*0030*/ 	.byte	0x02, 0x4a
	.zero		1
	.zero		1


	//----- nvinfo : EIATTR_SYSCALL_OFFSETS
	.align		4
        /*0034*/ 	.byte	0x04, 0x46
        /*0036*/ 	.short	(.L_58 - .L_57)


	//   ....[0]....
.L_57:
        /*0038*/ 	.word	0x00000570


	//----- nvinfo : EIATTR_EXIT_INSTR_OFFSETS
	.align		4
.L_58:
        /*003c*/ 	.byte	0x04, 0x1c
        /*003e*/ 	.short	(.L_60 - .L_59)


	//   ....[0]....
.L_59:
        /*0040*/ 	.word	0x000004d0


	//   ....[1]....
        /*0044*/ 	.word	0x00000580


	//----- nvinfo : EIATTR_CRS_STACK_SIZE
	.align		4
.L_60:
        /*0048*/ 	.byte	0x04, 0x1e
        /*004a*/ 	.short	(.L_62 - .L_61)
.L_61:
        /*004c*/ 	.word	0x00000000


	//----- nvinfo : EIATTR_CBANK_PARAM_SIZE
	.align		4
.L_62:
        /*0050*/ 	.byte	0x03, 0x19
        /*0052*/ 	.short	0x0008


	//----- nvinfo : EIATTR_PARAM_CBANK
	.align		4
        /*0054*/ 	.byte	0x04, 0x0a
        /*0056*/ 	.short	(.L_64 - .L_63)
	.align		4
.L_63:
        /*0058*/ 	.word	index@(.nv.constant0._Z10RKPlusNBy2Pj)
        /*005c*/ 	.short	0x0380
        /*005e*/ 	.short	0x0008


	//----- nvinfo : EIATTR_SW_WAR
	.align		4
.L_64:
        /*0060*/ 	.byte	0x04, 0x36
        /*0062*/ 	.short	(.L_66 - .L_65)
.L_65:
        /*0064*/ 	.word	0x00000008
.L_66:


//--------------------- .nv.callgraph             --------------------------
	.section	.nv.callgraph,"",@"SHT_CUDA_CALLGRAPH"
	.align	4
	.sectionentsize	8
	.align		4
        /*0000*/ 	.word	0x00000000
	.align		4
        /*0004*/ 	.word	0xffffffff
	.align		4
        /*0008*/ 	.word	index@(_Z13RKConsecutivePj)
	.align		4
        /*000c*/ 	.word	index@(vprintf)
	.align		4
        /*0010*/ 	.word	index@(_Z9RKNminusIPj)
	.align		4
        /*0014*/ 	.word	index@(vprintf)
	.align		4
        /*0018*/ 	.word	index@(_Z10RKPlusNBy2Pj)
	.align		4
        /*001c*/ 	.word	index@(vprintf)
	.align		4
        /*0020*/ 	.word	0x00000000
	.align		4
        /*0024*/ 	.word	0xfffffffe
	.align		4
        /*0028*/ 	.word	0x00000000
	.align		4
        /*002c*/ 	.word	0xfffffffd
	.align		4
        /*0030*/ 	.word	0x00000000
	.align		4
        /*0034*/ 	.word	0xfffffffc


//--------------------- .nv.constant4             --------------------------
	.section	.nv.constant4,"a",@progbits
	.align	8
	.align		8
.nv.constant4:
        /*0000*/ 	.dword	vprintf
	.align		8
        /*0008*/ 	.dword	$str


//--------------------- .text._Z13RKConsecutivePj --------------------------
	.section	.text._Z13RKConsecutivePj,"ax",@progbits
	.align	128
        .global         _Z13RKConsecutivePj
        .type           _Z13RKConsecutivePj,@function
        .size           _Z13RKConsecutivePj,(.L_x_12 - _Z13RKConsecutivePj)
        .other          _Z13RKConsecutivePj,@"STO_CUDA_ENTRY STV_DEFAULT"
_Z13RKConsecutivePj:
.text._Z13RKConsecutivePj:
[----:B------:R-:W0:Y:S01]  /*0000*/  LDC R1, c[0x0][0x37c] ;  /* 0x0000df00ff017b82 */ /* 0x000e220000000800 */
[----:B------:R-:W1:Y:S01]  /*0010*/  S2R R3, SR_TID.X ;  /* 0x0000000000037919 */ /* 0x000e620000002100 */
[----:B------:R-:W2:Y:S06]  /*0020*/  LDCU UR7, c[0x0][0x2fc] ;  /* 0x00005f80ff0777ac */ /* 0x000eac0008000800 */
[----:B------:R-:W1:Y:S01]  /*0030*/  S2UR UR4, SR_CTAID.X ;  /* 0x00000000000479c3 */ /* 0x000e620000002500 */
[----:B0-----:R-:W-:-:S07]  /*0040*/  VIADD R1, R1, 0xfffffff8 ;  /* 0xfffffff801017836 */ /* 0x001fce0000000000 */
[----:B------:R-:W1:Y:S02]  /*0050*/  LDC R0, c[0x0][0x360] ;  /* 0x0000d800ff007b82 */ /* 0x000e640000000800 */
[----:B-1----:R-:W-:Y:S01]  /*0060*/  IMAD R0, R0, UR4, R3 ;  /* 0x0000000400007c24 */ /* 0x002fe2000f8e0203 */
[----:B------:R-:W0:Y:S04]  /*0070*/  LDCU.64 UR4, c[0x0][0x358] ;  /* 0x00006b00ff0477ac */ /* 0x000e280008000a00 */
[----:B------:R-:W-:-:S13]  /*0080*/  ISETP.GT.U32.AND P0, PT, R0, 0x1ff, PT ;  /* 0x000001ff0000780c */ /* 0x000fda0003f04070 */
[----:B------:R-:W1:Y:S01]  /*0090*/  @!P0 LDC.64 R2, c[0x0][0x380] ;  /* 0x0000e000ff028b82 */ /* 0x000e620000000a00 */
[----:B------:R-:W-:-:S04]  /*00a0*/  @!P0 IMAD.SHL.U32 R5, R0, 0x2, RZ ;  /* 0x0000000200058824 */ /* 0x000fc800078e00ff */
[----:B-1----:R-:W-:-:S05]  /*00b0*/  @!P0 IMAD.WIDE.U32 R2, R5, 0x4, R2 ;  /* 0x0000000405028825 */ /* 0x002fca00078e0002 */
[----:B0-----:R-:W3:Y:S04]  /*00c0*/  @!P0 LDG.E R6, desc[UR4][R2.64+0x4] ;  /* 0x0000040402068981 */ /* 0x001ee8000c1e1900 */
[----:B------:R-:W3:Y:S01]  /*00d0*/  @!P0 LDG.E R7, desc[UR4][R2.64] ;  /* 0x0000000402078981 */ /* 0x000ee2000c1e1900 */
[----:B------:R-:W-:-:S13]  /*00e0*/  ISETP.GT.U32.AND P1, PT, R0, 0xff, PT ;  /* 0x000000ff0000780c */ /* 0x000fda0003f24070 */
[----:B------:R-:W0:Y:S01]  /*00f0*/  @!P1 LDC.64 R4, c[0x0][0x380] ;  /* 0x0000e000ff049b82 */ /* 0x000e220000000a00 */
[----:B------:R-:W-:-:S05]  /*0100*/  @!P1 SHF.L.U32 R11, R0, 0x2, RZ ;  /* 0x00000002000b9819 */ /* 0x000fca00000006ff */
[----:B0-----:R-:W-:-:S04]  /*0110*/  @!P1 IMAD.WIDE.U32 R4, R11, 0x4, R4 ;  /* 0x000000040b049825 */ /* 0x001fc800078e0004 */
[----:B---3--:R-:W-:-:S05]  /*0120*/  @!P0 IMAD.IADD R9, R6, 0x1, R7 ;  /* 0x0000000106098824 */ /* 0x008fca00078e0207 */
[----:B------:R0:W-:Y:S01]  /*0130*/  @!P0 STG.E desc[UR4][R2.64], R9 ;  /* 0x0000000902008986 */ /* 0x0001e2000c101904 */
[----:B------:R-:W-:Y:S06]  /*0140*/  BAR.SYNC.DEFER_BLOCKING 0x0 ;  /* 0x0000000000007b1d */ /* 0x000fec0000010000 */
[----:B------:R-:W3:Y:S04]  /*0150*/  @!P1 LDG.E R8, desc[UR4][R4.64+0x8] ;  /* 0x0000080404089981 */ /* 0x000ee8000c1e1900 */
[----:B------:R-:W3:Y:S01]  /*0160*/  @!P1 LDG.E R11, desc[UR4][R4.64] ;  /* 0x00000004040b9981 */ /* 0x000ee2000c1e1900 */
[----:B------:R-:W-:-:S13]  /*0170*/  ISETP.GT.U32.AND P0, PT, R0, 0x7f, PT ;  /* 0x0000007f0000780c */ /* 0x000fda0003f04070 */
[----:B------:R-:W1:Y:S01]  /*0180*/  @!P0 LDC.64 R6, c[0x0][0x380] ;  /* 0x0000e000ff068b82 */ /* 0x000e620000000a00 */
[----:B------:R-:W-:-:S05]  /*0190*/  @!P0 SHF.L.U32 R13, R0, 0x3, RZ ;  /* 0x00000003000d8819 */ /* 0x000fca00000006ff */
[----:B-1----:R-:W-:-:S04]  /*01a0*/  @!P0 IMAD.WIDE.U32 R6, R13, 0x4, R6 ;  /* 0x000000040d068825 */ /* 0x002fc800078e0006 */
[----:B---3--:R-:W-:-:S05]  /*01b0*/  @!P1 IMAD.IADD R11, R8, 0x1, R11 ;  /* 0x00000001080b9824 */ /* 0x008fca00078e020b */
[----:B------:R1:W-:Y:S01]  /*01c0*/  @!P1 STG.E desc[UR4][R4.64], R11 ;  /* 0x0000000b04009986 */ /* 0x0003e2000c101904 */
[----:B------:R-:W-:Y:S06]  /*01d0*/  BAR.SYNC.DEFER_BLOCKING 0x0 ;  /* 0x0000000000007b1d */ /* 0x000fec0000010000 */
[----:B------:R-:W3:Y:S04]  /*01e0*/  @!P0 LDG.E R8, desc[UR4][R6.64+0x10] ;  /* 0x0000100406088981 */ /* 0x000ee8000c1e1900 */
[----:B0-----:R-:W3:Y:S01]  /*01f0*/  @!P0 LDG.E R9, desc[UR4][R6.64] ;  /* 0x0000000406098981 */ /* 0x001ee2000c1e1900 */
        /* <DEDUP_REMOVED lines=8> */
[----:B-1----:R-:W3:Y:S01]  /*0280*/  @!P1 LDG.E R11, desc[UR4][R2.64] ;  /* 0x00000004020b9981 */ /* 0x002ee2000c1e1900 */
        /* <DEDUP_REMOVED lines=34> */
[----:B-1----:R-:W3:Y:S04]  /*04b0*/  @!P1 LDG.E R6, desc[UR4][R4.64+0x200] ;  /* 0x0002000404069981 */ /* 0x002ee8000c1e1900 */
        /* <DEDUP_REMOVED lines=8> */
[----:B0-----:R-:W3:Y:S04]  /*0540*/  @!P0 LDG.E R2, desc[UR4][R8.64+0x400] ;  /* 0x0004000408028981 */ /* 0x001ee8000c1e1900 */
[----:B------:R-:W3:Y:S01]  /*0550*/  @!P0 LDG.E R3, desc[UR4][R8.64] ;  /* 0x0000000408038981 */ /* 0x000ee2000c1e1900 */
[----:B------:R-:W0:Y:S01]  /*0560*/  LDCU UR6, c[0x0][0x2f8] ;  /* 0x00005f00ff0677ac */ /* 0x000e220008000800 */
[----:B------:R-:W-:Y:S01]  /*0570*/  ISETP.NE.AND P1, PT, R0, RZ, PT ;  /* 0x000000ff0000720c */ /* 0x000fe20003f25270 */
[----:B------:R-:W-:Y:S01]  /*0580*/  BSSY.RECONVERGENT B0, `(.L_x_0) ;  /* 0x000000c000007945 */ /* 0x000fe20003800200 */
[----:B0-----:R-:W-:-:S05]  /*0590*/  IADD3 R6, P2, PT, R1, UR6, RZ ;  /* 0x0000000601067c10 */ /* 0x001fca000ff5e0ff */
[----:B--2---:R-:W-:Y:S01]  /*05a0*/  IMAD.X R7, RZ, RZ, UR7, P2 ;  /* 0x00000007ff077e24 */ /* 0x004fe200090e06ff */
[----:B---3--:R-:W-:-:S05]  /*05b0*/  @!P0 IADD3 R3, PT, PT, R2, R3, RZ ;  /* 0x0000000302038210 */ /* 0x008fca0007ffe0ff */
[----:B------:R1:W-:Y:S01]  /*05c0*/  @!P0 STG.E desc[UR4][R8.64], R3 ;  /* 0x0000000308008986 */ /* 0x0003e2000c101904 */
[----:B------:R-:W-:Y:S06]  /*05d0*/  BAR.SYNC.DEFER_BLOCKING 0x0 ;  /* 0x0000000000007b1d */ /* 0x000fec0000010000 */
[----:B------:R-:W-:Y:S05]  /*05e0*/  @P1 BRA `(.L_x_1) ;  /* 0x0000000000141947 */ /* 0x000fea0003800000 */
[----:B-1----:R-:W0:Y:S02]  /*05f0*/  LDC.64 R2, c[0x0][0x380] ;  /* 0x0000e000ff027b82 */ /* 0x002e240000000a00 */
[----:B0-----:R-:W2:Y:S04]  /*0600*/  LDG.E R0, desc[UR4][R2.64+0x800] ;  /* 0x0008000402007981 */ /* 0x001ea8000c1e1900 */
[----:B------:R-:W2:Y:S02]  /*0610*/  LDG.E R5, desc[UR4][R2.64] ;  /* 0x0000000402057981 */ /* 0x000ea4000c1e1900 */
[----:B--2---:R-:W-:-:S05]  /*0620*/  IADD3 R5, PT, PT, R0, R5, RZ ;  /* 0x0000000500057210 */ /* 0x004fca0007ffe0ff */
[----:B------:R0:W-:Y:S02]  /*0630*/  STG.E desc[UR4][R2.64], R5 ;  /* 0x0000000502007986 */ /* 0x0001e4000c101904 */
.L_x_1:
[----:B------:R-:W-:Y:S05]  /*0640*/  BSYNC.RECONVERGENT B0 ;  /* 0x0000000000007941 */ /* 0x000fea0003800200 */
.L_x_0:
[----:B------:R-:W-:Y:S06]  /*0650*/  BAR.SYNC.DEFER_BLOCKING 0x0 ;  /* 0x0000000000007b1d */ /* 0x000fec0000010000 */
[----:B------:R-:W-:Y:S05]  /*0660*/  @P1 EXIT ;  /* 0x000000000000194d */ /* 0x000fea0003800000 */
[----:B-1----:R-:W1:Y:S02]  /*0670*/  LDC.64 R8, c[0x0][0x380] ;  /* 0x0000e000ff087b82 */ /* 0x002e640000000a00 */
[----:B-1----:R-:W2:Y:S01]  /*0680*/  LDG.E R0, desc[UR4][R8.64] ;  /* 0x0000000408007981 */ /* 0x002ea2000c1e1900 */
[----:B0-----:R-:W-:Y:S01]  /*0690*/  MOV R2, 0x0 ;  /* 0x0000000000027802 */ /* 0x001fe20000000f00 */
[----:B------:R-:W0:Y:S05]  /*06a0*/  LDCU.64 UR4, c[0x4][0x8] ;  /* 0x01000100ff0477ac */ /* 0x000e2a0008000a00 */
[----:B------:R-:W1:Y:S01]  /*06b0*/  LDC.64 R2, c[0x4][R2] ;  /* 0x0100000002027b82 */ /* 0x000e620000000a00 */
[----:B0-----:R-:W-:Y:S01]  /*06c0*/  IMAD.U32 R4, RZ, RZ, UR4 ;  /* 0x00000004ff047e24 */ /* 0x001fe2000f8e00ff */
[----:B------:R-:W-:Y:S01]  /*06d0*/  MOV R5, UR5 ;  /* 0x0000000500057c02 */ /* 0x000fe20008000f00 */
[----:B-12---:R0:W-:Y:S06]  /*06e0*/  STL [R1], R0 ;  /* 0x0000000001007387 */ /* 0x0061ec0000100800 */
[----:B------:R-:W-:-:S07]  /*06f0*/  LEPC R20, `(.L_x_2) ;  /* 0x000000001014794e */ /* 0x000fce0000000000 */
[----:B0-----:R-:W-:Y:S05]  /*0700*/  CALL.ABS.NOINC R2 ;  /* 0x0000000002007343 */ /* 0x001fea0003c00000 */
.L_x_2:
[----:B------:R-:W-:Y:S05]  /*0710*/  EXIT ;  /* 0x000000000000794d */ /* 0x000fea0003800000 */
.L_x_3:
[----:B------:R-:W-:-:S00]  /*0720*/  BRA `(.L_x_3) ;  /* 0xfffffffc00fc7947 */ /* 0x000fc0000383ffff */
[----:B------:R-:W-:-:S00]  /*0730*/  NOP ;  /* 0x0000000000007918 */ /* 0x000fc00000000000 */
        /* <DEDUP_REMOVED lines=12> */
.L_x_12:


//--------------------- .text._Z9RKNminusIPj      --------------------------
	.section	.text._Z9RKNminusIPj,"ax",@progbits
	.align	128
        .global         _Z9RKNminusIPj
        .type           _Z9RKNminusIPj,@function
        .size           _Z9RKNminusIPj,(.L_x_13 - _Z9RKNminusIPj)
        .other          _Z9RKNminusIPj,@"STO_CUDA_ENTRY STV_DEFAULT"
_Z9RKNminusIPj:
.text._Z9RKNminusIPj:
[----:B------:R-:W0:Y:S01]  /*0000*/  LDC R1, c[0x0][0x37c] ;  /* 0x0000df00ff017b82 */ /* 0x000e220000000800 */
[----:B------:R-:W1:Y:S01]  /*0010*/  S2R R0, SR_TID.X ;  /* 0x0000000000007919 */ /* 0x000e620000002100 */
[----:B------:R-:W2:Y:S06]  /*0020*/  LDCU UR7, c[0x0][0x2fc] ;  /* 0x00005f80ff0777ac */ /* 0x000eac0008000800 */
[----:B------:R-:W1:Y:S01]  /*0030*/  S2UR UR4, SR_CTAID.X ;  /* 0x00000000000479c3 */ /* 0x000e620000002500 */
[----:B0-----:R-:W-:-:S07]  /*0040*/  VIADD R1, R1, 0xfffffff8 ;  /* 0xfffffff801017836 */ /* 0x001fce0000000000 */
[----:B------:R-:W1:Y:S08]  /*0050*/  LDC R7, c[0x0][0x360] ;  /* 0x0000d800ff077b82 */ /* 0x000e700000000800 */
[----:B------:R-:W0:Y:S01]  /*0060*/  LDC.64 R4, c[0x0][0x380] ;  /* 0x0000e000ff047b82 */ /* 0x000e220000000a00 */
[----:B-1----:R-:W-:Y:S01]  /*0070*/  IMAD R7, R7, UR4, R0 ;  /* 0x0000000407077c24 */ /* 0x002fe2000f8e0200 */
[----:B------:R-:W1:Y:S04]  /*0080*/  LDCU.64 UR4, c[0x0][0x358] ;  /* 0x00006b00ff0477ac */ /* 0x000e680008000a00 */
[C---:B------:R-:W-:Y:S01]  /*0090*/  ISETP.GT.U32.AND P0, PT, R7.reuse, 0x1ff, PT ;  /* 0x000001ff0700780c */ /* 0x040fe20003f04070 */
[----:B0-----:R-:W-:-:S12]  /*00a0*/  IMAD.WIDE.U32 R2, R7, 0x4, R4 ;  /* 0x0000000407027825 */ /* 0x001fd800078e0004 */
[----:B------:R-:W-:Y:S01]  /*00b0*/  @!P0 IADD3 R9, PT, PT, -R7, 0x3ff, RZ ;  /* 0x000003ff07098810 */ /* 0x000fe20007ffe1ff */
[----:B-1----:R-:W3:Y:S04]  /*00c0*/  @!P0 LDG.E R11, desc[UR4][R2.64] ;  /* 0x00000004020b8981 */ /* 0x002ee8000c1e1900 */
[----:B------:R-:W-:-:S06]  /*00d0*/  @!P0 IMAD.WIDE.U32 R8, R9, 0x4, R4 ;  /* 0x0000000409088825 */ /* 0x000fcc00078e0004 */
[----:B------:R-:W3:Y:S01]  /*00e0*/  @!P0 LDG.E R8, desc[UR4][R8.64] ;  /* 0x0000000408088981 */ /* 0x000ee2000c1e1900 */
[----:B------:R-:W-:-:S13]  /*00f0*/  ISETP.GT.U32.AND P1, PT, R7, 0xff, PT ;  /* 0x000000ff0700780c */ /* 0x000fda0003f24070 */
[----:B------:R-:W-:Y:S01]  /*0100*/  @!P1 IADD3 R15, PT, PT, -R7, 0x1ff, RZ ;  /* 0x000001ff070f9810 */ /* 0x000fe20007ffe1ff */
[----:B---3--:R-:W-:-:S05]  /*0110*/  @!P0 IMAD.IADD R13, R8, 0x1, R11 ;  /* 0x00000001080d8824 */ /* 0x008fca00078e020b */
[----:B------:R0:W-:Y:S01]  /*0120*/  @!P0 STG.E desc[UR4][R2.64], R13 ;  /* 0x0000000d02008986 */ /* 0x0001e2000c101904 */
[----:B------:R-:W-:Y:S01]  /*0130*/  @!P1 IMAD.WIDE.U32 R10, R15, 0x4, R4 ;  /* 0x000000040f0a9825 */ /* 0x000fe200078e0004 */
[----:B------:R-:W-:Y:S06]  /*0140*/  BAR.SYNC.DEFER_BLOCKING 0x0 ;  /* 0x0000000000007b1d */ /* 0x000fec0000010000 */
[----:B------:R-:W3:Y:S04]  /*0150*/  @!P1 LDG.E R10, desc[UR4][R10.64] ;  /* 0x000000040a0a9981 */ /* 0x000ee8000c1e1900 */
[----:B------:R-:W3:Y:S01]  /*0160*/  @!P1 LDG.E R15, desc[UR4][R2.64] ;  /* 0x00000004020f9981 */ /* 0x000ee2000c1e1900 */
[----:B------:R-:W-:-:S13]  /*0170*/  ISETP.GT.U32.AND P0, PT, R7, 0x7f, PT ;  /* 0x0000007f0700780c */ /* 0x000fda0003f04070 */
[----:B------:R-:W-:-:S05]  /*0180*/  @!P0 IADD3 R17, PT, PT, -R7, 0xff, RZ ;  /* 0x000000ff07118810 */ /* 0x000fca0007ffe1ff */
[----:B------:R-:W-:-:S04]  /*0190*/  @!P0 IMAD.WIDE.U32 R8, R17, 0x4, R4 ;  /* 0x0000000411088825 */ /* 0x000fc800078e0004 */
[----:B---3--:R-:W-:-:S05]  /*01a0*/  @!P1 IMAD.IADD R15, R10, 0x1, R15 ;  /* 0x000000010a0f9824 */ /* 0x008fca00078e020f */
[----:B------:R1:W-:Y:S01]  /*01b0*/  @!P1 STG.E desc[UR4][R2.64], R15 ;  /* 0x0000000f02009986 */ /* 0x0003e2000c101904 */
[----:B------:R-:W-:Y:S06]  /*01c0*/  BAR.SYNC.DEFER_BLOCKING 0x0 ;  /* 0x0000000000007b1d */ /* 0x000fec0000010000 */
[----:B------:R-:W3:Y:S04]  /*01d0*/  @!P0 LDG.E R8, desc[UR4][R8.64] ;  /* 0x0000000408088981 */ /* 0x000ee8000c1e1900 */
[----:B0-----:R-:W3:Y:S01]  /*01e0*/  @!P0 LDG.E R13, desc[UR4][R2.64] ;  /* 0x00000004020d8981 */ /* 0x001ee2000c1e1900 */
[----:B------:R-:W-:-:S13]  /*01f0*/  ISETP.GT.U32.AND P1, PT, R7, 0x3f, PT ;  /* 0x0000003f0700780c */ /* 0x000fda0003f24070 */
[----:B------:R-:W-:-:S05]  /*0200*/  @!P1 IADD3 R11, PT, PT, -R7, 0x7f, RZ ;  /* 0x0000007f070b9810 */ /* 0x000fca0007ffe1ff */
[----:B------:R-:W-:-:S04]  /*0210*/  @!P1 IMAD.WIDE.U32 R10, R11, 0x4, R4 ;  /* 0x000000040b0a9825 */ /* 0x000fc800078e0004 */
[----:B---3--:R-:W-:-:S05]  /*0220*/  @!P0 IMAD.IADD R13, R8, 0x1, R13 ;  /* 0x00000001080d8824 */ /* 0x008fca00078e020d */
[----:B------:R0:W-:Y:S01]  /*0230*/  @!P0 STG.E desc[UR4][R2.64], R13 ;  /* 0x0000000d02008986 */ /* 0x0001e2000c101904 */
[----:B------:R-:W-:Y:S06]  /*0240*/  BAR.SYNC.DEFER_BLOCKING 0x0 ;  /* 0x0000000000007b1d */ /* 0x000fec0000010000 */
[----:B------:R-:W3:Y:S04]  /*0250*/  @!P1 LDG.E R10, desc[UR4][R10.64] ;  /* 0x000000040a0a9981 */ /* 0x000ee8000c1e1900 */
[----:B-1----:R-:W3:Y:S01]  /*0260*/  @!P1 LDG.E R15, desc[UR4][R2.64] ;  /* 0x00000004020f9981 */ /* 0x002ee2000c1e1900 */
[----:B------:R-:W-:-:S13]  /*0270*/  ISETP.GT.U32.AND P0, PT, R7, 0x1f, PT ;  /* 0x0000001f0700780c */ /* 0x000fda0003f04070 */
[----:B------:R-:W-:-:S05]  /*0280*/  @!P0 IADD3 R9, PT, PT, -R7, 0x3f, RZ ;  /* 0x0000003f07098810 */ /* 0x000fca0007ffe1ff */
[----:B------:R-:W-:Y:S01]  /*0290*/  @!P0 IMAD.WIDE.U32 R8, R9, 0x4, R4 ;  /* 0x0000000409088825 */ /* 0x000fe200078e0004 */
[----:B---3--:R-:W-:-:S05]  /*02a0*/  @!P1 IADD3 R15, PT, PT, R10, R15, RZ ;  /* 0x0000000f0a0f9210 */ /* 0x008fca0007ffe0ff */
        /* <DEDUP_REMOVED lines=35> */
[----:B------:R-:W3:Y:S01]  /*04e0*/  @!P0 LDG.E R9, desc[UR4][R2.64] ;  /* 0x0000000402098981 */ /* 0x000ee2000c1e1900 */
[----:B------:R-:W1:Y:S01]  /*04f0*/  LDCU UR6, c[0x0][0x2f8] ;  /* 0x00005f00ff0677ac */ /* 0x000e620008000800 */
[----:B------:R-:W-:Y:S01]  /*0500*/  ISETP.NE.AND P1, PT, R7, RZ, PT ;  /* 0x000000ff0700720c */ /* 0x000fe20003f25270 */
[----:B------:R-:W-:Y:S01]  /*0510*/  BSSY.RECONVERGENT B0, `(.L_x_4) ;  /* 0x000000c000007945 */ /* 0x000fe20003800200 */
[----:B-1----:R-:W-:-:S05]  /*0520*/  IADD3 R6, P2, PT, R1, UR6, RZ ;  /* 0x0000000601067c10 */ /* 0x002fca000ff5e0ff */
[----:B--2---:R-:W-:Y:S02]  /*0530*/  IMAD.X R7, RZ, RZ, UR7, P2 ;  /* 0x00000007ff077e24 */ /* 0x004fe400090e06ff */
[----:B---3--:R-:W-:-:S05]  /*0540*/  @!P0 IMAD.IADD R9, R4, 0x1, R9 ;  /* 0x0000000104098824 */ /* 0x008fca00078e0209 */
[----:B------:R0:W-:Y:S01]  /*0550*/  @!P0 STG.E desc[UR4][R2.64], R9 ;  /* 0x0000000902008986 */ /* 0x0001e2000c101904 */
[----:B------:R-:W-:Y:S06]  /*0560*/  BAR.SYNC.DEFER_BLOCKING 0x0 ;  /* 0x0000000000007b1d */ /* 0x000fec0000010000 */
[----:B------:R-:W-:Y:S05]  /*0570*/  @P1 BRA `(.L_x_5) ;  /* 0x0000000000141947 */ /* 0x000fea0003800000 */
[----:B------:R-:W1:Y:S01]  /*0580*/  LDC.64 R4, c[0x0][0x380] ;  /* 0x0000e000ff047b82 */ /* 0x000e620000000a00 */
[----:B0-----:R-:W2:Y:S04]  /*0590*/  LDG.E R9, desc[UR4][R2.64] ;  /* 0x0000000402097981 */ /* 0x001ea8000c1e1900 */
[----:B-1----:R-:W2:Y:S02]  /*05a0*/  LDG.E R4, desc[UR4][R4.64+0x4] ;  /* 0x0000040404047981 */ /* 0x002ea4000c1e1900 */
[----:B--2---:R-:W-:-:S05]  /*05b0*/  IMAD.IADD R9, R4, 0x1, R9 ;  /* 0x0000000104097824 */ /* 0x004fca00078e0209 */
[----:B------:R1:W-:Y:S02]  /*05c0*/  STG.E desc[UR4][R2.64], R9 ;  /* 0x0000000902007986 */ /* 0x0003e4000c101904 */
.L_x_5:
[----:B------:R-:W-:Y:S05]  /*05d0*/  BSYNC.RECONVERGENT B0 ;  /* 0x0000000000007941 */ /* 0x000fea0003800200 */
.L_x_4:
[----:B------:R-:W-:Y:S06]  /*05e0*/  BAR.SYNC.DEFER_BLOCKING 0x0 ;  /* 0x0000000000007b1d */ /* 0x000fec0000010000 */
[----:B------:R-:W-:Y:S05]  /*05f0*/  @P1 EXIT ;  /* 0x000000000000194d */ /* 0x000fea0003800000 */
[----:B01----:R-:W0:Y:S02]  /*0600*/  LDC.64 R8, c[0x0][0x380] ;  /* 0x0000e000ff087b82 */ /* 0x003e240000000a00 */
[----:B0-----:R-:W2:Y:S01]  /*0610*/  LDG.E R0, desc[UR4][R8.64] ;  /* 0x0000000408007981 */ /* 0x001ea2000c1e1900 */
[----:B------:R-:W-:Y:S01]  /*0620*/  MOV R2, 0x0 ;  /* 0x0000000000027802 */ /* 0x000fe20000000f00 */
[----:B------:R-:W0:Y:S05]  /*0630*/  LDCU.64 UR4, c[0x4][0x8] ;  /* 0x01000100ff0477ac */ /* 0x000e2a0008000a00 */
[----:B------:R-:W1:Y:S01]  /*0640*/  LDC.64 R2, c[0x4][R2] ;  /* 0x0100000002027b82 */ /* 0x000e620000000a00 */
[----:B0-----:R-:W-:Y:S01]  /*0650*/  MOV R4, UR4 ;  /* 0x0000000400047c02 */ /* 0x001fe20008000f00 */
[----:B------:R-:W-:Y:S01]  /*0660*/  IMAD.U32 R5, RZ, RZ, UR5 ;  /* 0x00000005ff057e24 */ /* 0x000fe2000f8e00ff */
[----:B-12---:R0:W-:Y:S06]  /*0670*/  STL [R1], R0 ;  /* 0x0000000001007387 */ /* 0x0061ec0000100800 */
[----:B------:R-:W-:-:S07]  /*0680*/  LEPC R20, `(.L_x_6) ;  /* 0x000000001014794e */ /* 0x000fce0000000000 */
[----:B0-----:R-:W-:Y:S05]  /*0690*/  CALL.ABS.NOINC R2 ;  /* 0x0000000002007343 */ /* 0x001fea0003c00000 */
.L_x_6:
[----:B------:R-:W-:Y:S05]  /*06a0*/  EXIT ;  /* 0x000000000000794d */ /* 0x000fea0003800000 */
.L_x_7:
        /* <DEDUP_REMOVED lines=13> */
.L_x_13:


//--------------------- .text._Z10RKPlusNBy2Pj    --------------------------
	.section	.text._Z10RKPlusNBy2Pj,"ax",@progbits
	.align	128
        .global         _Z10RKPlusNBy2Pj
        .type           _Z10RKPlusNBy2Pj,@function
        .size           _Z10RKPlusNBy2Pj,(.L_x_14 - _Z10RKPlusNBy2Pj)
        .other          _Z10RKPlusNBy2Pj,@"STO_CUDA_ENTRY STV_DEFAULT"
_Z10RKPlusNBy2Pj:
.text._Z10RKPlusNBy2Pj:
[----:B------:R-:W0:Y:S01]  /*0000*/  LDC R1, c[0x0][0x37c] ;  /* 0x0000df00ff017b82 */ /* 0x000e220000000800 */
[----:B------:R-:W1:Y:S01]  /*0010*/  S2R R5, SR_TID.X ;  /* 0x0000000000057919 */ /* 0x000e620000002100 */
[----:B------:R-:W2:Y:S06]  /*0020*/  LDCU UR7, c[0x0][0x2fc] ;  /* 0x00005f80ff0777ac */ /* 0x000eac0008000800 */
[----:B------:R-:W1:Y:S01]  /*0030*/  S2UR UR6, SR_CTAID.X ;  /* 0x00000000000679c3 */ /* 0x000e620000002500 */
[----:B0-----:R-:W-:Y:S01]  /*0040*/  VIADD R1, R1, 0xfffffff8 ;  /* 0xfffffff801017836 */ /* 0x001fe20000000000 */
[----:B------:R-:W0:Y:S06]  /*0050*/  LDCU.64 UR4, c[0x0][0x358] ;  /* 0x00006b00ff0477ac */ /* 0x000e2c0008000a00 */
[----:B------:R-:W1:Y:S08]  /*0060*/  LDC R0, c[0x0][0x360] ;  /* 0x0000d800ff007b82 */ /* 0x000e700000000800 */
[----:B------:R-:W3:Y:S01]  /*0070*/  LDC.64 R2, c[0x0][0x380] ;  /* 0x0000e000ff027b82 */ /* 0x000ee20000000a00 */
[----:B-1----:R-:W-:-:S05]  /*0080*/  IMAD R0, R0, UR6, R5 ;  /* 0x0000000600007c24 */ /* 0x002fca000f8e0205 */
[C---:B------:R-:W-:Y:S01]  /*0090*/  ISETP.GT.U32.AND P0, PT, R0.reuse, 0x1ff, PT ;  /* 0x000001ff0000780c */ /* 0x040fe20003f04070 */
[----:B---3--:R-:W-:-:S12]  /*00a0*/  IMAD.WIDE.U32 R2, R0, 0x4, R2 ;  /* 0x0000000400027825 */ /* 0x008fd800078e0002 */
[----:B0-----:R-:W3:Y:S04]  /*00b0*/  @!P0 LDG.E R4, desc[UR4][R2.64+0x800] ;  /* 0x0008000402048981 */ /* 0x001ee8000c1e1900 */
[----:B------:R-:W3:Y:S01]  /*00c0*/  @!P0 LDG.E R5, desc[UR4][R2.64] ;  /* 0x0000000402058981 */ /* 0x000ee2000c1e1900 */
[----:B------:R-:W-:Y:S01]  /*00d0*/  ISETP.GT.U32.AND P1, PT, R0, 0xff, PT ;  /* 0x000000ff0000780c */ /* 0x000fe20003f24070 */
[----:B---3--:R-:W-:-:S05]  /*00e0*/  @!P0 IMAD.IADD R5, R4, 0x1, R5 ;  /* 0x0000000104058824 */ /* 0x008fca00078e0205 */
[----:B------:R0:W-:Y:S01]  /*00f0*/  @!P0 STG.E desc[UR4][R2.64], R5 ;  /* 0x0000000502008986 */ /* 0x0001e2000c101904 */
[----:B------:R-:W-:Y:S06]  /*0100*/  BAR.SYNC.DEFER_BLOCKING 0x0 ;  /* 0x0000000000007b1d */ /* 0x000fec0000010000 */
[----:B------:R-:W3:Y:S04]  /*0110*/  @!P1 LDG.E R4, desc[UR4][R2.64+0x400] ;  /* 0x0004000402049981 */ /* 0x000ee8000c1e1900 */
        /* <DEDUP_REMOVED lines=11> */
[----:B------:R-:W4:Y:S04]  /*01d0*/  @!P1 LDG.E R4, desc[UR4][R2.64+0x100] ;  /* 0x0001000402049981 */ /* 0x000f28000c1e1900 */
[----:B0-----:R-:W4:Y:S01]  /*01e0*/  @!P1 LDG.E R5, desc[UR4][R2.64] ;  /* 0x0000000402059981 */ /* 0x001f22000c1e1900 */
[----:B------:R-:W-:-:S02]  /*01f0*/  ISETP.GT.U32.AND P0, PT, R0, 0x1f, PT ;  /* 0x0000001f0000780c */ /* 0x000fc40003f04070 */
[----:B----4-:R-:W-:-:S05]  /*0200*/  @!P1 IADD3 R5, PT, PT, R4, R5, RZ ;  /* 0x0000000504059210 */ /* 0x010fca0007ffe0ff */
[----:B------:R0:W-:Y:S01]  /*0210*/  @!P1 STG.E desc[UR4][R2.64], R5 ;  /* 0x0000000502009986 */ /* 0x0001e2000c101904 */
[----:B------:R-:W-:Y:S06]  /*0220*/  BAR.SYNC.DEFER_BLOCKING 0x0 ;  /* 0x0000000000007b1d */ /* 0x000fec0000010000 */
[----:B------:R-:W4:Y:S04]  /*0230*/  @!P0 LDG.E R4, desc[UR4][R2.64+0x80] ;  /* 0x0000800402048981 */ /* 0x000f28000c1e1900 */
[----:B-1----:R-:W4:Y:S01]  /*0240*/  @!P0 LDG.E R7, desc[UR4][R2.64] ;  /* 0x0000000402078981 */ /* 0x002f22000c1e1900 */
[----:B------:R-:W-:Y:S01]  /*0250*/  ISETP.GT.U32.AND P1, PT, R0, 0xf, PT ;  /* 0x0000000f0000780c */ /* 0x000fe20003f24070 */
[----:B----4-:R-:W-:-:S05]  /*0260*/  @!P0 IMAD.IADD R7, R4, 0x1, R7 ;  /* 0x0000000104078824 */ /* 0x010fca00078e0207 */
[----:B------:R1:W-:Y:S01]  /*0270*/  @!P0 STG.E desc[UR4][R2.64], R7 ;  /* 0x0000000702008986 */ /* 0x0003e2000c101904 */
[----:B------:R-:W-:Y:S06]  /*0280*/  BAR.SYNC.DEFER_BLOCKING 0x0 ;  /* 0x0000000000007b1d */ /* 0x000fec0000010000 */
[----:B------:R-:W4:Y:S04]  /*0290*/  @!P1 LDG.E R4, desc[UR4][R2.64+0x40] ;  /* 0x0000400402049981 */ /* 0x000f28000c1e1900 */
[----:B---3--:R-:W4:Y:S01]  /*02a0*/  @!P1 LDG.E R9, desc[UR4][R2.64] ;  /* 0x0000000402099981 */ /* 0x008f22000c1e1900 */
[----:B------:R-:W-:Y:S01]  /*02b0*/  ISETP.GT.U32.AND P0, PT, R0, 0x7, PT ;  /* 0x000000070000780c */ /* 0x000fe20003f04070 */
[----:B----4-:R-:W-:-:S05]  /*02c0*/  @!P1 IMAD.IADD R9, R4, 0x1, R9 ;  /* 0x0000000104099824 */ /* 0x010fca00078e0209 */
[----:B------:R3:W-:Y:S01]  /*02d0*/  @!P1 STG.E desc[UR4][R2.64], R9 ;  /* 0x0000000902009986 */ /* 0x0007e2000c101904 */
[----:B------:R-:W-:Y:S06]  /*02e0*/  BAR.SYNC.DEFER_BLOCKING 0x0 ;  /* 0x0000000000007b1d */ /* 0x000fec0000010000 */
[----:B------:R-:W4:Y:S04]  /*02f0*/  @!P0 LDG.E R4, desc[UR4][R2.64+0x20] ;  /* 0x0000200402048981 */ /* 0x000f28000c1e1900 */
[----:B0-----:R-:W4:Y:S01]  /*0300*/  @!P0 LDG.E R5, desc[UR4][R2.64] ;  /* 0x0000000402058981 */ /* 0x001f22000c1e1900 */
[----:B------:R-:W-:Y:S01]  /*0310*/  ISETP.GT.U32.AND P1, PT, R0, 0x3, PT ;  /* 0x000000030000780c */ /* 0x000fe20003f24070 */
[----:B----4-:R-:W-:-:S05]  /*0320*/  @!P0 IMAD.IADD R5, R4, 0x1, R5 ;  /* 0x0000000104058824 */ /* 0x010fca00078e0205 */
[----:B------:R0:W-:Y:S01]  /*0330*/  @!P0 STG.E desc[UR4][R2.64], R5 ;  /* 0x0000000502008986 */ /* 0x0001e2000c101904 */
[----:B------:R-:W-:Y:S06]  /*0340*/  BAR.SYNC.DEFER_BLOCKING 0x0 ;  /* 0x0000000000007b1d */ /* 0x000fec0000010000 */
[----:B------:R-:W3:Y:S04]  /*0350*/  @!P1 LDG.E R4, desc[UR4][R2.64+0x10] ;  /* 0x0000100402049981 */ /* 0x000ee8000c1e1900 */
[----:B-1----:R-:W3:Y:S01]  /*0360*/  @!P1 LDG.E R7, desc[UR4][R2.64] ;  /* 0x0000000402079981 */ /* 0x002ee2000c1e1900 */
[----:B------:R-:W-:-:S02]  /*0370*/  ISETP.GT.U32.AND P0, PT, R0, 0x1, PT ;  /* 0x000000010000780c */ /* 0x000fc40003f04070 */
[----:B---3--:R-:W-:-:S05]  /*0380*/  @!P1 IADD3 R9, PT, PT, R4, R7, RZ ;  /* 0x0000000704099210 */ /* 0x008fca0007ffe0ff */
[----:B------:R1:W-:Y:S01]  /*0390*/  @!P1 STG.E desc[UR4][R2.64], R9 ;  /* 0x0000000902009986 */ /* 0x0003e2000c101904 */
[----:B------:R-:W-:Y:S06]  /*03a0*/  BAR.SYNC.DEFER_BLOCKING 0x0 ;  /* 0x0000000000007b1d */ /* 0x000fec0000010000 */
[----:B------:R-:W0:Y:S04]  /*03b0*/  @!P0 LDG.E R4, desc[UR4][R2.64+0x8] ;  /* 0x0000080402048981 */ /* 0x000e28000c1e1900 */
[----:B------:R-:W0:Y:S01]  /*03c0*/  @!P0 LDG.E R7, desc[UR4][R2.64] ;  /* 0x0000000402078981 */ /* 0x000e22000c1e1900 */
[----:B------:R-:W3:Y:S01]  /*03d0*/  LDCU UR6, c[0x0][0x2f8] ;  /* 0x00005f00ff0677ac */ /* 0x000ee20008000800 */
[----:B------:R-:W-:Y:S01]  /*03e0*/  ISETP.NE.AND P1, PT, R0, RZ, PT ;  /* 0x000000ff0000720c */ /* 0x000fe20003f25270 */
[----:B------:R-:W-:Y:S01]  /*03f0*/  BSSY.RECONVERGENT B0, `(.L_x_8) ;  /* 0x000000c000007945 */ /* 0x000fe20003800200 */
[----:B---3--:R-:W-:Y:S01]  /*0400*/  IADD3 R6, P2, PT, R1, UR6, RZ ;  /* 0x0000000601067c10 */ /* 0x008fe2000ff5e0ff */
[----:B0-----:R-:W-:-:S04]  /*0410*/  @!P0 IMAD.IADD R5, R4, 0x1, R7 ;  /* 0x0000000104058824 */ /* 0x001fc800078e0207 */
[----:B--2---:R-:W-:Y:S01]  /*0420*/  IMAD.X R7, RZ, RZ, UR7, P2 ;  /* 0x00000007ff077e24 */ /* 0x004fe200090e06ff */
[----:B------:R1:W-:Y:S01]  /*0430*/  @!P0 STG.E desc[UR4][R2.64], R5 ;  /* 0x0000000502008986 */ /* 0x0003e2000c101904 */
[----:B------:R-:W-:Y:S06]  /*0440*/  BAR.SYNC.DEFER_BLOCKING 0x0 ;  /* 0x0000000000007b1d */ /* 0x000fec0000010000 */
[----:B------:R-:W-:Y:S05]  /*0450*/  @P1 BRA `(.L_x_9) ;  /* 0x0000000000141947 */ /* 0x000fea0003800000 */
[----:B-1----:R-:W0:Y:S01]  /*0460*/  LDC.64 R4, c[0x0][0x380] ;  /* 0x0000e000ff047b82 */ /* 0x002e220000000a00 */
[----:B------:R-:W2:Y:S04]  /*0470*/  LDG.E R9, desc[UR4][R2.64] ;  /* 0x0000000402097981 */ /* 0x000ea8000c1e1900 */
[----:B0-----:R-:W2:Y:S02]  /*0480*/  LDG.E R4, desc[UR4][R4.64+0x4] ;  /* 0x0000040404047981 */ /* 0x001ea4000c1e1900 */
[----:B--2---:R-:W-:-:S05]  /*0490*/  IMAD.IADD R9, R4, 0x1, R9 ;  /* 0x0000000104097824 */ /* 0x004fca00078e0209 */
[----:B------:R0:W-:Y:S02]  /*04a0*/  STG.E desc[UR4][R2.64], R9 ;  /* 0x0000000902007986 */ /* 0x0001e4000c101904 */
.L_x_9:
[----:B------:R-:W-:Y:S05]  /*04b0*/  BSYNC.RECONVERGENT B0 ;  /* 0x0000000000007941 */ /* 0x000fea0003800200 */
.L_x_8:
        /* <DEDUP_REMOVED lines=12> */
.L_x_10:
[----:B------:R-:W-:Y:S05]  /*0580*/  EXIT ;  /* 0x000000000000794d */ /* 0x000fea0003800000 */
.L_x_11:
        /* <DEDUP_REMOVED lines=15> */
.L_x_14:


//--------------------- .nv.global.init           --------------------------
	.section	.nv.global.init,"aw",@progbits
.nv.global.init:
	.type		$str,@object
	.size		$str,(.L_0 - $str)
$str:
        /*0000*/ 	.byte	0x47, 0x50, 0x55, 0x20, 0x73, 0x75, 0x6d, 0x20, 0x3d, 0x20, 0x25, 0x64, 0x0a, 0x00
.L_0:


//--------------------- .nv.shared.reserved.0     --------------------------
	.section	.nv.shared.reserved.0,"aw",@nobits
	.weak		__nv_reservedSMEM_offset_0_alias
	.size		__nv_reservedSMEM_offset_0_alias, 0, 64
	.other		__nv_reservedSMEM_offset_0_alias,@"STO_CUDA_RESERVED_SHARED STV_DEFAULT"
__nv_reservedSMEM_offset_0_alias:
	.zero		0
	.zero		64


//--------------------- .nv.constant0._Z13RKConsecutivePj --------------------------
	.section	.nv.constant0._Z13RKConsecutivePj,"a",@progbits
	.sectionflags	@""
	.align	4
.nv.constant0._Z13RKConsecutivePj:
	.zero		904


//--------------------- .nv.constant0._Z9RKNminusIPj --------------------------
	.section	.nv.constant0._Z9RKNminusIPj,"a",@progbits
	.sectionflags	@""
	.align	4
.nv.constant0._Z9RKNminusIPj:
	.zero		904


//--------------------- .nv.constant0._Z10RKPlusNBy2Pj --------------------------
	.section	.nv.constant0._Z10RKPlusNBy2Pj,"a",@progbits
	.sectionflags	@""
	.align	4
.nv.constant0._Z10RKPlusNBy2Pj:
	.zero		904


//--------------------- SYMBOLS --------------------------

	.type		.nv.reservedSmem.offset0,@object
	.size		.nv.reservedSmem.offset0,0x4
	.type		vprintf,@function
